//
// Generated by NVIDIA NVVM Compiler
//
// Compiler Build ID: CL-36424714
// Cuda compilation tools, release 13.0, V13.0.88
// Based on NVVM 20.0.0
//

.version 9.0
.target sm_100
.address_size 64

	// .globl	_Z7empty_kv

.visible .entry _Z7empty_kv()
{


	ret;

}
	// .globl	_Z7print_kv
.visible .entry _Z7print_kv()
{


	ret;

}


// ===== COMPILED SASS (sm_100) =====

	.target	sm_100

	.elftype	@"ET_EXEC"


//--------------------- .note.nv.tkinfo           --------------------------
	.section	.note.nv.tkinfo,"",@"SHT_NOTE"
	.sectionflags	@"SHF_NOTE_NV_TKINFO"
	.tkinfo
        /*0018*/ 	.word	0x00000002
        /*0030*/ 	.string	""
        /*0030*/ 	.string	"ptxas"
        /*0030*/ 	.string	"Cuda compilation tools, release 13.0, V13.0.88"
        /*0030*/ 	.string	"Build cuda_13.0.r13.0/compiler.36424714_0"
        /*0030*/ 	.string	"-arch sm_100 -m 64 "



//--------------------- .note.nv.cuinfo           --------------------------
	.section	.note.nv.cuinfo,"",@"SHT_NOTE"
	.sectionflags	@"SHF_NOTE_NV_CUINFO"
        /*0018*/ 	.short	0x0002
        /*001a*/ 	.short	0x0064
        /*001c*/ 	.short	0x0082
	.zero		2


//--------------------- .nv.info                  --------------------------
	.section	.nv.info,"",@"SHT_CUDA_INFO"
	.align	4


	//----- nvinfo : EIATTR_REGCOUNT
	.align		4
        /*0000*/ 	.byte	0x04, 0x2f
        /*0002*/ 	.short	(.L_1 - .L_0)
	.align		4
.L_0:
        /*0004*/ 	.word	index@(_Z7empty_kv)
        /*0008*/ 	.word	0x00000004


	//----- nvinfo : EIATTR_FRAME_SIZE
	.align		4
.L_1:
        /*000c*/ 	.byte	0x04, 0x11
        /*000e*/ 	.short	(.L_3 - .L_2)
	.align		4
.L_2:
        /*0010*/ 	.word	index@(_Z7empty_kv)
        /*0014*/ 	.word	0x00000000


	//----- nvinfo : EIATTR_REGCOUNT
	.align		4
.L_3:
        /*0018*/ 	.byte	0x04, 0x2f
        /*001a*/ 	.short	(.L_5 - .L_4)
	.align		4
.L_4:
        /*001c*/ 	.word	index@(_Z7print_kv)
        /*0020*/ 	.word	0x00000004


	//----- nvinfo : EIATTR_FRAME_SIZE
	.align		4
.L_5:
        /*0024*/ 	.byte	0x04, 0x11
        /*0026*/ 	.short	(.L_7 - .L_6)
	.align		4
.L_6:
        /*0028*/ 	.word	index@(_Z7print_kv)
        /*002c*/ 	.word	0x00000000


	//----- nvinfo : EIATTR_MIN_STACK_SIZE
	.align		4
.L_7:
        /*0030*/ 	.byte	0x04, 0x12
        /*0032*/ 	.short	(.L_9 - .L_8)
	.align		4
.L_8:
        /*0034*/ 	.word	index@(_Z7print_kv)
        /*0038*/ 	.word	0x00000000


	//----- nvinfo : EIATTR_MIN_STACK_SIZE
	.align		4
.L_9:
        /*003c*/ 	.byte	0x04, 0x12
        /*003e*/ 	.short	(.L_11 - .L_10)
	.align		4
.L_10:
        /*0040*/ 	.word	index@(_Z7empty_kv)
        /*0044*/ 	.word	0x00000000
.L_11:


//--------------------- .nv.compat                --------------------------
	.section	.nv.compat,"",@"SHT_CUDA_COMPAT_INFO"
	.align	4
        /*0000*/ 	.byte	0x02, 0x09, 0x00, 0x00, 0x02, 0x02, 0x01, 0x00, 0x02, 0x05, 0x05, 0x00, 0x03, 0x07, 0x01, 0x01
        /*0010*/ 	.byte	0x02, 0x03, 0x00, 0x00, 0x02, 0x06, 0x01, 0x00, 0x04, 0x0b, 0x08, 0x00, 0x09, 0x00, 0x00, 0x00
        /*0020*/ 	.byte	0x00, 0x00, 0x00, 0x00


//--------------------- .nv.info._Z7print_kv      --------------------------
	.section	.nv.info._Z7print_kv,"",@"SHT_CUDA_INFO"
	.sectionflags	@""
	.align	4


	//----- nvinfo : EIATTR_CUDA_API_VERSION
	.align		4
        /*0000*/ 	.byte	0x04, 0x37
        /*0002*/ 	.short	(.L_13 - .L_12)
.L_12:
        /*0004*/ 	.word	0x00000082


	//----- nvinfo : EIATTR_SPARSE_MMA_MASK
	.align		4
.L_13:
        /*0008*/ 	.byte	0x03, 0x50
        /*000a*/ 	.short	0x0000


	//----- nvinfo : EIATTR_MAXREG_COUNT
	.align		4
        /*000c*/ 	.byte	0x03, 0x1b
        /*000e*/ 	.short	0x00ff


	//----- nvinfo : EIATTR_MERCURY_ISA_VERSION
	.align		4
        /*0010*/ 	.byte	0x03, 0x5f
        /*0012*/ 	.short	0x0101


	//----- nvinfo : EIATTR_VRC_CTA_INIT_COUNT
	.align		4
        /*0014*/ 	.byte	0x02, 0x4a
	.zero		1
	.zero		1


	//----- nvinfo : EIATTR_EXIT_INSTR_OFFSETS
	.align		4
        /*0018*/ 	.byte	0x04, 0x1c
        /*001a*/ 	.short	(.L_15 - .L_14)


	//   ....[0]....
.L_14:
        /*001c*/ 	.word	0x00000010


	//----- nvinfo : EIATTR_SW_WAR
	.align		4
.L_15:
        /*0020*/ 	.byte	0x04, 0x36
        /*0022*/ 	.short	(.L_17 - .L_16)
.L_16:
        /*0024*/ 	.word	0x00000008
.L_17:


//--------------------- .nv.info._Z7empty_kv      --------------------------
	.section	.nv.info._Z7empty_kv,"",@"SHT_CUDA_INFO"
	.sectionflags	@""
	.align	4


	//----- nvinfo : EIATTR_CUDA_API_VERSION
	.align		4
        /*0000*/ 	.byte	0x04, 0x37
        /*0002*/ 	.short	(.L_19 - .L_18)
.L_18:
        /*0004*/ 	.word	0x00000082


	//----- nvinfo : EIATTR_SPARSE_MMA_MASK
	.align		4
.L_19:
        /*0008*/ 	.byte	0x03, 0x50
        /*000a*/ 	.short	0x0000


	//----- nvinfo : EIATTR_MAXREG_COUNT
	.align		4
        /*000c*/ 	.byte	0x03, 0x1b
        /*000e*/ 	.short	0x00ff


	//----- nvinfo : EIATTR_MERCURY_ISA_VERSION
	.align		4
        /*0010*/ 	.byte	0x03, 0x5f
        /*0012*/ 	.short	0x0101


	//----- nvinfo : EIATTR_VRC_CTA_INIT_COUNT
	.align		4
        /*0014*/ 	.byte	0x02, 0x4a
	.zero		1
	.zero		1


	//----- nvinfo : EIATTR_EXIT_INSTR_OFFSETS
	.align		4
        /*0018*/ 	.byte	0x04, 0x1c
        /*001a*/ 	.short	(.L_21 - .L_20)


	//   ....[0]....
.L_20:
        /*001c*/ 	.word	0x00000010


	//----- nvinfo : EIATTR_SW_WAR
	.align		4
.L_21:
        /*0020*/ 	.byte	0x04, 0x36
        /*0022*/ 	.short	(.L_23 - .L_22)
.L_22:
        /*0024*/ 	.word	0x00000008
.L_23:


//--------------------- .nv.callgraph             --------------------------
	.section	.nv.callgraph,"",@"SHT_CUDA_CALLGRAPH"
	.align	4
	.sectionentsize	8
	.align		4
        /*0000*/ 	.word	0x00000000
	.align		4
        /*0004*/ 	.word	0xffffffff
	.align		4
        /*0008*/ 	.word	0x00000000
	.align		4
        /*000c*/ 	.word	0xfffffffe
	.align		4
        /*0010*/ 	.word	0x00000000
	.align		4
        /*0014*/ 	.word	0xfffffffd
	.align		4
        /*0018*/ 	.word	0x00000000
	.align		4
        /*001c*/ 	.word	0xfffffffc


//--------------------- .text._Z7print_kv         --------------------------
	.section	.text._Z7print_kv,"ax",@progbits
	.align	128
        .global         _Z7print_kv
        .type           _Z7print_kv,@function
        .size           _Z7print_kv,(.L_x_2 - _Z7print_kv)
        .other          _Z7print_kv,@"STO_CUDA_ENTRY STV_DEFAULT"
_Z7print_kv:
.text._Z7print_kv:
[----:B------:R-:W-:Y:S01]  /*0000*/  LDC R1, c[0x0][0x37c] ;  /* 0x0000df00ff017b82 */ /* 0x000fe20000000800 */
[----:B------:R-:W-:Y:S05]  /*0010*/  EXIT ;  /* 0x000000000000794d */ /* 0x000fea0003800000 */
.L_x_0:
[----:B------:R-:W-:-:S00]  /*0020*/  BRA `(.L_x_0) ;  /* 0xfffffffc00fc7947 */ /* 0x000fc0000383ffff */
[----:B------:R-:W-:-:S00]  /*0030*/  NOP ;  /* 0x0000000000007918 */ /* 0x000fc00000000000 */
        /* <DEDUP_REMOVED lines=12> */
.L_x_2:


//--------------------- .text._Z7empty_kv         --------------------------
	.section	.text._Z7empty_kv,"ax",@progbits
	.align	128
        .global         _Z7empty_kv
        .type           _Z7empty_kv,@function
        .size           _Z7empty_kv,(.L_x_3 - _Z7empty_kv)
        .other          _Z7empty_kv,@"STO_CUDA_ENTRY STV_DEFAULT"
_Z7empty_kv:
.text._Z7empty_kv:
[----:B------:R-:W-:Y:S01]  /*0000*/  LDC R1, c[0x0][0x37c] ;  /* 0x0000df00ff017b82 */ /* 0x000fe20000000800 */
[----:B------:R-:W-:Y:S05]  /*0010*/  EXIT ;  /* 0x000000000000794d */ /* 0x000fea0003800000 */
.L_x_1:
        /* <DEDUP_REMOVED lines=14> */
.L_x_3:


//--------------------- .nv.shared.reserved.0     --------------------------
	.section	.nv.shared.reserved.0,"aw",@nobits
	.weak		__nv_reservedSMEM_offset_0_alias
	.size		__nv_reservedSMEM_offset_0_alias, 0, 64
	.other		__nv_reservedSMEM_offset_0_alias,@"STO_CUDA_RESERVED_SHARED STV_DEFAULT"
__nv_reservedSMEM_offset_0_alias:
	.zero		0
	.zero		64


//--------------------- .nv.constant0._Z7print_kv --------------------------
	.section	.nv.constant0._Z7print_kv,"a",@progbits
	.sectionflags	@""
	.align	4
.nv.constant0._Z7print_kv:
	.zero		896


//--------------------- .nv.constant0._Z7empty_kv --------------------------
	.section	.nv.constant0._Z7empty_kv,"a",@progbits
	.sectionflags	@""
	.align	4
.nv.constant0._Z7empty_kv:
	.zero		896


//--------------------- SYMBOLS --------------------------

	.type		.nv.reservedSmem.offset0,@object
	.size		.nv.reservedSmem.offset0,0x4
